//
// Generated by NVIDIA NVVM Compiler
//
// Compiler Build ID: CL-36424714
// Cuda compilation tools, release 13.0, V13.0.88
// Based on NVVM 20.0.0
//

.version 9.0
.target sm_100
.address_size 64

	// .globl	_Z19cache_tiled_mat_mulPiS_S_i
// _ZZ19cache_tiled_mat_mulPiS_S_iE1A has been demoted
// _ZZ19cache_tiled_mat_mulPiS_S_iE1B has been demoted

.visible .entry _Z19cache_tiled_mat_mulPiS_S_i(
	.param .u64 .ptr .align 1 _Z19cache_tiled_mat_mulPiS_S_i_param_0,
	.param .u64 .ptr .align 1 _Z19cache_tiled_mat_mulPiS_S_i_param_1,
	.param .u64 .ptr .align 1 _Z19cache_tiled_mat_mulPiS_S_i_param_2,
	.param .u32 _Z19cache_tiled_mat_mulPiS_S_i_param_3
)
{
	.reg .pred 	%p<5>;
	.reg .b32 	%r<101>;
	.reg .b64 	%rd<13>;
	// demoted variable
	.shared .align 4 .b8 _ZZ19cache_tiled_mat_mulPiS_S_iE1A[1024];
	// demoted variable
	.shared .align 4 .b8 _ZZ19cache_tiled_mat_mulPiS_S_iE1B[1024];
	ld.param.u64 	%rd3, [_Z19cache_tiled_mat_mulPiS_S_i_param_0];
	ld.param.u64 	%rd4, [_Z19cache_tiled_mat_mulPiS_S_i_param_1];
	ld.param.u64 	%rd5, [_Z19cache_tiled_mat_mulPiS_S_i_param_2];
	ld.param.u32 	%r27, [_Z19cache_tiled_mat_mulPiS_S_i_param_3];
	mov.u32 	%r95, %tid.x;
	mov.u32 	%r97, %tid.y;
	mov.u32 	%r28, %ctaid.x;
	mov.u32 	%r29, %ctaid.y;
	shl.b32 	%r3, %r97, 4;
	add.s32 	%r30, %r3, %r95;
	shl.b32 	%r31, %r30, 2;
	mov.u32 	%r32, _ZZ19cache_tiled_mat_mulPiS_S_iE1A;
	add.s32 	%r4, %r32, %r31;
	mov.b32 	%r33, 0;
	st.shared.u32 	[%r4], %r33;
	mov.u32 	%r34, _ZZ19cache_tiled_mat_mulPiS_S_iE1B;
	add.s32 	%r5, %r34, %r31;
	st.shared.u32 	[%r5], %r33;
	bar.sync 	0;
	mov.u32 	%r35, %ntid.y;
	mad.lo.s32 	%r6, %r35, %r29, %r97;
	mov.u32 	%r36, %ntid.x;
	mad.lo.s32 	%r7, %r36, %r28, %r95;
	max.s32 	%r37, %r6, %r7;
	setp.ge.s32 	%p1, %r37, %r27;
	@%p1 bra 	$L__BB0_8;
	add.s32 	%r39, %r27, 15;
	shr.u32 	%r40, %r39, 4;
	mul.lo.s32 	%r8, %r27, %r6;
	shl.b32 	%r41, %r3, 2;
	add.s32 	%r9, %r32, %r41;
	shl.b32 	%r43, %r95, 2;
	add.s32 	%r10, %r34, %r43;
	neg.s32 	%r99, %r40;
	mad.lo.s32 	%r98, %r97, %r27, %r7;
	shl.b32 	%r13, %r27, 4;
	add.s32 	%r96, %r95, %r8;
	cvta.to.global.u64 	%rd1, %rd4;
	cvta.to.global.u64 	%rd2, %rd5;
	mov.b32 	%r100, 0;
$L__BB0_2:
	setp.ge.s32 	%p2, %r95, %r27;
	@%p2 bra 	$L__BB0_4;
	mul.wide.u32 	%rd6, %r96, 4;
	add.s64 	%rd7, %rd1, %rd6;
	ld.global.u32 	%r45, [%rd7];
	st.shared.u32 	[%r4], %r45;
$L__BB0_4:
	setp.ge.s32 	%p3, %r97, %r27;
	@%p3 bra 	$L__BB0_6;
	mul.wide.s32 	%rd8, %r98, 4;
	add.s64 	%rd9, %rd2, %rd8;
	ld.global.u32 	%r46, [%rd9];
	st.shared.u32 	[%r5], %r46;
$L__BB0_6:
	bar.sync 	0;
	ld.shared.u32 	%r47, [%r9];
	ld.shared.u32 	%r48, [%r10];
	mad.lo.s32 	%r49, %r48, %r47, %r100;
	ld.shared.u32 	%r50, [%r9+4];
	ld.shared.u32 	%r51, [%r10+64];
	mad.lo.s32 	%r52, %r51, %r50, %r49;
	ld.shared.u32 	%r53, [%r9+8];
	ld.shared.u32 	%r54, [%r10+128];
	mad.lo.s32 	%r55, %r54, %r53, %r52;
	ld.shared.u32 	%r56, [%r9+12];
	ld.shared.u32 	%r57, [%r10+192];
	mad.lo.s32 	%r58, %r57, %r56, %r55;
	ld.shared.u32 	%r59, [%r9+16];
	ld.shared.u32 	%r60, [%r10+256];
	mad.lo.s32 	%r61, %r60, %r59, %r58;
	ld.shared.u32 	%r62, [%r9+20];
	ld.shared.u32 	%r63, [%r10+320];
	mad.lo.s32 	%r64, %r63, %r62, %r61;
	ld.shared.u32 	%r65, [%r9+24];
	ld.shared.u32 	%r66, [%r10+384];
	mad.lo.s32 	%r67, %r66, %r65, %r64;
	ld.shared.u32 	%r68, [%r9+28];
	ld.shared.u32 	%r69, [%r10+448];
	mad.lo.s32 	%r70, %r69, %r68, %r67;
	ld.shared.u32 	%r71, [%r9+32];
	ld.shared.u32 	%r72, [%r10+512];
	mad.lo.s32 	%r73, %r72, %r71, %r70;
	ld.shared.u32 	%r74, [%r9+36];
	ld.shared.u32 	%r75, [%r10+576];
	mad.lo.s32 	%r76, %r75, %r74, %r73;
	ld.shared.u32 	%r77, [%r9+40];
	ld.shared.u32 	%r78, [%r10+640];
	mad.lo.s32 	%r79, %r78, %r77, %r76;
	ld.shared.u32 	%r80, [%r9+44];
	ld.shared.u32 	%r81, [%r10+704];
	mad.lo.s32 	%r82, %r81, %r80, %r79;
	ld.shared.u32 	%r83, [%r9+48];
	ld.shared.u32 	%r84, [%r10+768];
	mad.lo.s32 	%r85, %r84, %r83, %r82;
	ld.shared.u32 	%r86, [%r9+52];
	ld.shared.u32 	%r87, [%r10+832];
	mad.lo.s32 	%r88, %r87, %r86, %r85;
	ld.shared.u32 	%r89, [%r9+56];
	ld.shared.u32 	%r90, [%r10+896];
	mad.lo.s32 	%r91, %r90, %r89, %r88;
	ld.shared.u32 	%r92, [%r9+60];
	ld.shared.u32 	%r93, [%r10+960];
	mad.lo.s32 	%r100, %r93, %r92, %r91;
	bar.sync 	0;
	add.s32 	%r99, %r99, 1;
	setp.ne.s32 	%p4, %r99, 0;
	add.s32 	%r98, %r98, %r13;
	add.s32 	%r97, %r97, 16;
	add.s32 	%r96, %r96, 16;
	add.s32 	%r95, %r95, 16;
	@%p4 bra 	$L__BB0_2;
	add.s32 	%r94, %r8, %r7;
	cvta.to.global.u64 	%rd10, %rd3;
	mul.wide.s32 	%rd11, %r94, 4;
	add.s64 	%rd12, %rd10, %rd11;
	st.global.u32 	[%rd12], %r100;
$L__BB0_8:
	ret;

}


// ===== COMPILED SASS (sm_100) =====

	.target	sm_100

	.elftype	@"ET_EXEC"


//--------------------- .note.nv.tkinfo           --------------------------
	.section	.note.nv.tkinfo,"",@"SHT_NOTE"
	.sectionflags	@"SHF_NOTE_NV_TKINFO"
	.tkinfo
        /*0018*/ 	.word	0x00000002
        /*0030*/ 	.string	""
        /*0030*/ 	.string	"ptxas"
        /*0030*/ 	.string	"Cuda compilation tools, release 13.0, V13.0.88"
        /*0030*/ 	.string	"Build cuda_13.0.r13.0/compiler.36424714_0"
        /*0030*/ 	.string	"-arch sm_100 -m 64 "



//--------------------- .note.nv.cuinfo           --------------------------
	.section	.note.nv.cuinfo,"",@"SHT_NOTE"
	.sectionflags	@"SHF_NOTE_NV_CUINFO"
        /*0018*/ 	.short	0x0002
        /*001a*/ 	.short	0x0064
        /*001c*/ 	.short	0x0082
	.zero		2


//--------------------- .nv.info                  --------------------------
	.section	.nv.info,"",@"SHT_CUDA_INFO"
	.align	4


	//----- nvinfo : EIATTR_REGCOUNT
	.align		4
        /*0000*/ 	.byte	0x04, 0x2f
        /*0002*/ 	.short	(.L_1 - .L_0)
	.align		4
.L_0:
        /*0004*/ 	.word	index@(_Z19cache_tiled_mat_mulPiS_S_i)
        /*0008*/ 	.word	0x0000001f


	//----- nvinfo : EIATTR_FRAME_SIZE
	.align		4
.L_1:
        /*000c*/ 	.byte	0x04, 0x11
        /*000e*/ 	.short	(.L_3 - .L_2)
	.align		4
.L_2:
        /*0010*/ 	.word	index@(_Z19cache_tiled_mat_mulPiS_S_i)
        /*0014*/ 	.word	0x00000000


	//----- nvinfo : EIATTR_MIN_STACK_SIZE
	.align		4
.L_3:
        /*0018*/ 	.byte	0x04, 0x12
        /*001a*/ 	.short	(.L_5 - .L_4)
	.align		4
.L_4:
        /*001c*/ 	.word	index@(_Z19cache_tiled_mat_mulPiS_S_i)
        /*0020*/ 	.word	0x00000000
.L_5:


//--------------------- .nv.compat                --------------------------
	.section	.nv.compat,"",@"SHT_CUDA_COMPAT_INFO"
	.align	4
        /*0000*/ 	.byte	0x02, 0x09, 0x00, 0x00, 0x02, 0x02, 0x01, 0x00, 0x02, 0x05, 0x05, 0x00, 0x03, 0x07, 0x01, 0x01
        /*0010*/ 	.byte	0x02, 0x03, 0x00, 0x00, 0x02, 0x06, 0x01, 0x00, 0x04, 0x0b, 0x08, 0x00, 0x09, 0x00, 0x00, 0x00
        /*0020*/ 	.byte	0x00, 0x00, 0x00, 0x00


//--------------------- .nv.info._Z19cache_tiled_mat_mulPiS_S_i --------------------------
	.section	.nv.info._Z19cache_tiled_mat_mulPiS_S_i,"",@"SHT_CUDA_INFO"
	.sectionflags	@""
	.align	4


	//----- nvinfo : EIATTR_CUDA_API_VERSION
	.align		4
        /*0000*/ 	.byte	0x04, 0x37
        /*0002*/ 	.short	(.L_7 - .L_6)
.L_6:
        /*0004*/ 	.word	0x00000082


	//----- nvinfo : EIATTR_KPARAM_INFO
	.align		4
.L_7:
        /*0008*/ 	.byte	0x04, 0x17
        /*000a*/ 	.short	(.L_9 - .L_8)
.L_8:
        /*000c*/ 	.word	0x00000000
        /*0010*/ 	.short	0x0003
        /*0012*/ 	.short	0x0018
        /*0014*/ 	.byte	0x00, 0xf0, 0x11, 0x00


	//----- nvinfo : EIATTR_KPARAM_INFO
	.align		4
.L_9:
        /*0018*/ 	.byte	0x04, 0x17
        /*001a*/ 	.short	(.L_11 - .L_10)
.L_10:
        /*001c*/ 	.word	0x00000000
        /*0020*/ 	.short	0x0002
        /*0022*/ 	.short	0x0010
        /*0024*/ 	.byte	0x00, 0xf5, 0x21, 0x00


	//----- nvinfo : EIATTR_KPARAM_INFO
	.align		4
.L_11:
        /*0028*/ 	.byte	0x04, 0x17
        /*002a*/ 	.short	(.L_13 - .L_12)
.L_12:
        /*002c*/ 	.word	0x00000000
        /*0030*/ 	.short	0x0001
        /*0032*/ 	.short	0x0008
        /*0034*/ 	.byte	0x00, 0xf5, 0x21, 0x00


	//----- nvinfo : EIATTR_KPARAM_INFO
	.align		4
.L_13:
        /*0038*/ 	.byte	0x04, 0x17
        /*003a*/ 	.short	(.L_15 - .L_14)
.L_14:
        /*003c*/ 	.word	0x00000000
        /*0040*/ 	.short	0x0000
        /*0042*/ 	.short	0x0000
        /*0044*/ 	.byte	0x00, 0xf5, 0x21, 0x00


	//----- nvinfo : EIATTR_SPARSE_MMA_MASK
	.align		4
.L_15:
        /*0048*/ 	.byte	0x03, 0x50
        /*004a*/ 	.short	0x0000


	//----- nvinfo : EIATTR_MAXREG_COUNT
	.align		4
        /*004c*/ 	.byte	0x03, 0x1b
        /*004e*/ 	.short	0x00ff


	//----- nvinfo : EIATTR_NUM_BARRIERS
	.align		4
        /*0050*/ 	.byte	0x02, 0x4c
        /*0052*/ 	.byte	0x01
	.zero		1


	//----- nvinfo : EIATTR_MERCURY_ISA_VERSION
	.align		4
        /*0054*/ 	.byte	0x03, 0x5f
        /*0056*/ 	.short	0x0101


	//----- nvinfo : EIATTR_VRC_CTA_INIT_COUNT
	.align		4
        /*0058*/ 	.byte	0x02, 0x4a
	.zero		1
	.zero		1


	//----- nvinfo : EIATTR_EXIT_INSTR_OFFSETS
	.align		4
        /*005c*/ 	.byte	0x04, 0x1c
        /*005e*/ 	.short	(.L_17 - .L_16)


	//   ....[0]....
.L_16:
        /*0060*/ 	.word	0x00000170


	//   ....[1]....
        /*0064*/ 	.word	0x000005d0


	//----- nvinfo : EIATTR_CBANK_PARAM_SIZE
	.align		4
.L_17:
        /*0068*/ 	.byte	0x03, 0x19
        /*006a*/ 	.short	0x001c


	//----- nvinfo : EIATTR_PARAM_CBANK
	.align		4
        /*006c*/ 	.byte	0x04, 0x0a
        /*006e*/ 	.short	(.L_19 - .L_18)
	.align		4
.L_18:
        /*0070*/ 	.word	index@(.nv.constant0._Z19cache_tiled_mat_mulPiS_S_i)
        /*0074*/ 	.short	0x0380
        /*0076*/ 	.short	0x001c


	//----- nvinfo : EIATTR_SW_WAR
	.align		4
.L_19:
        /*0078*/ 	.byte	0x04, 0x36
        /*007a*/ 	.short	(.L_21 - .L_20)
.L_20:
        /*007c*/ 	.word	0x00000008
.L_21:


//--------------------- .nv.callgraph             --------------------------
	.section	.nv.callgraph,"",@"SHT_CUDA_CALLGRAPH"
	.align	4
	.sectionentsize	8
	.align		4
        /*0000*/ 	.word	0x00000000
	.align		4
        /*0004*/ 	.word	0xffffffff
	.align		4
        /*0008*/ 	.word	0x00000000
	.align		4
        /*000c*/ 	.word	0xfffffffe
	.align		4
        /*0010*/ 	.word	0x00000000
	.align		4
        /*0014*/ 	.word	0xfffffffd
	.align		4
        /*0018*/ 	.word	0x00000000
	.align		4
        /*001c*/ 	.word	0xfffffffc


//--------------------- .text._Z19cache_tiled_mat_mulPiS_S_i --------------------------
	.section	.text._Z19cache_tiled_mat_mulPiS_S_i,"ax",@progbits
	.align	128
        .global         _Z19cache_tiled_mat_mulPiS_S_i
        .type           _Z19cache_tiled_mat_mulPiS_S_i,@function
        .size           _Z19cache_tiled_mat_mulPiS_S_i,(.L_x_2 - _Z19cache_tiled_mat_mulPiS_S_i)
        .other          _Z19cache_tiled_mat_mulPiS_S_i,@"STO_CUDA_ENTRY STV_DEFAULT"
_Z19cache_tiled_mat_mulPiS_S_i:
.text._Z19cache_tiled_mat_mulPiS_S_i:
[----:B------:R-:W-:Y:S01]  /*0000*/  LDC R1, c[0x0][0x37c] ;  /* 0x0000df00ff017b82 */ /* 0x000fe20000000800 */
[----:B------:R-:W0:Y:S07]  /*0010*/  S2R R18, SR_TID.Y ;  /* 0x0000000000127919 */ /* 0x000e2e0000002200 */
[----:B------:R-:W0:Y:S01]  /*0020*/  S2UR UR8, SR_CTAID.Y ;  /* 0x00000000000879c3 */ /* 0x000e220000002600 */
[----:B------:R-:W1:Y:S01]  /*0030*/  LDCU UR10, c[0x0][0x398] ;  /* 0x00007300ff0a77ac */ /* 0x000e620008000800 */
[----:B------:R-:W2:Y:S01]  /*0040*/  S2R R15, SR_TID.X ;  /* 0x00000000000f7919 */ /* 0x000ea20000002100 */
[----:B------:R-:W-:-:S02]  /*0050*/  UMOV UR4, 0x400 ;  /* 0x0000040000047882 */ /* 0x000fc40000000000 */
[----:B------:R-:W-:-:S03]  /*0060*/  UIADD3 UR5, UPT, UPT, UR4, 0x400, URZ ;  /* 0x0000040004057890 */ /* 0x000fc6000fffe0ff */
[----:B------:R-:W0:Y:S08]  /*0070*/  LDC R3, c[0x0][0x364] ;  /* 0x0000d900ff037b82 */ /* 0x000e300000000800 */
[----:B------:R-:W3:Y:S08]  /*0080*/  S2UR UR7, SR_CTAID.X ;  /* 0x00000000000779c3 */ /* 0x000ef00000002500 */
[----:B------:R-:W3:Y:S08]  /*0090*/  LDC R2, c[0x0][0x360] ;  /* 0x0000d800ff027b82 */ /* 0x000ef00000000800 */
[----:B------:R-:W4:Y:S01]  /*00a0*/  S2UR UR6, SR_CgaCtaId ;  /* 0x00000000000679c3 */ /* 0x000f220000008800 */
[----:B0-----:R-:W-:Y:S01]  /*00b0*/  IMAD R0, R3, UR8, R18 ;  /* 0x0000000803007c24 */ /* 0x001fe2000f8e0212 */
[----:B--2---:R-:W-:Y:S01]  /*00c0*/  LEA R12, R18, R15, 0x4 ;  /* 0x0000000f120c7211 */ /* 0x004fe200078e20ff */
[----:B---3--:R-:W-:-:S05]  /*00d0*/  IMAD R3, R2, UR7, R15 ;  /* 0x0000000702037c24 */ /* 0x008fca000f8e020f */
[----:B------:R-:W-:Y:S01]  /*00e0*/  VIMNMX R2, PT, PT, R0, R3, !PT ;  /* 0x0000000300027248 */ /* 0x000fe20007fe0100 */
[----:B----4-:R-:W-:-:S03]  /*00f0*/  ULEA UR4, UR6, UR4, 0x18 ;  /* 0x0000000406047291 */ /* 0x010fc6000f8ec0ff */
[----:B-1----:R-:W-:Y:S01]  /*0100*/  ISETP.GE.AND P0, PT, R2, UR10, PT ;  /* 0x0000000a02007c0c */ /* 0x002fe2000bf06270 */
[----:B------:R-:W-:Y:S02]  /*0110*/  ULEA UR5, UR6, UR5, 0x18 ;  /* 0x0000000506057291 */ /* 0x000fe4000f8ec0ff */
[----:B------:R-:W-:-:S04]  /*0120*/  LEA R2, R12, UR4, 0x2 ;  /* 0x000000040c027c11 */ /* 0x000fc8000f8e10ff */
[----:B------:R-:W-:Y:S01]  /*0130*/  LEA R12, R12, UR5, 0x2 ;  /* 0x000000050c0c7c11 */ /* 0x000fe2000f8e10ff */
[----:B------:R0:W-:Y:S04]  /*0140*/  STS [R2], RZ ;  /* 0x000000ff02007388 */ /* 0x0001e80000000800 */
[----:B------:R0:W-:Y:S01]  /*0150*/  STS [R12], RZ ;  /* 0x000000ff0c007388 */ /* 0x0001e20000000800 */
[----:B------:R-:W-:Y:S06]  /*0160*/  BAR.SYNC.DEFER_BLOCKING 0x0 ;  /* 0x0000000000007b1d */ /* 0x000fec0000010000 */
[----:B------:R-:W-:Y:S05]  /*0170*/  @P0 EXIT ;  /* 0x000000000000094d */ /* 0x000fea0003800000 */
[----:B------:R-:W1:Y:S01]  /*0180*/  LDC R13, c[0x0][0x398] ;  /* 0x0000e600ff0d7b82 */ /* 0x000e620000000800 */
[----:B------:R-:W-:Y:S01]  /*0190*/  UIADD3 UR6, UPT, UPT, UR10, 0xf, URZ ;  /* 0x0000000f0a067890 */ /* 0x000fe2000fffe0ff */
[----:B------:R-:W-:Y:S01]  /*01a0*/  HFMA2 R19, -RZ, RZ, 0, 0 ;  /* 0x00000000ff137431 */ /* 0x000fe200000001ff */
[C---:B------:R-:W-:Y:S01]  /*01b0*/  LEA R16, R18.reuse, UR4, 0x6 ;  /* 0x0000000412107c11 */ /* 0x040fe2000f8e30ff */
[----:B------:R-:W-:Y:S01]  /*01c0*/  IMAD R20, R18, UR10, R3 ;  /* 0x0000000a12147c24 */ /* 0x000fe2000f8e0203 */
[----:B------:R-:W-:Y:S01]  /*01d0*/  USHF.R.U32.HI UR6, URZ, 0x4, UR6 ;  /* 0x00000004ff067899 */ /* 0x000fe20008011606 */
[----:B------:R-:W-:Y:S01]  /*01e0*/  LEA R17, R15, UR5, 0x2 ;  /* 0x000000050f117c11 */ /* 0x000fe2000f8e10ff */
[----:B------:R-:W-:Y:S01]  /*01f0*/  IMAD R14, R0, UR10, R15 ;  /* 0x0000000a000e7c24 */ /* 0x000fe2000f8e020f */
[----:B------:R-:W2:Y:S01]  /*0200*/  LDCU.64 UR8, c[0x0][0x358] ;  /* 0x00006b00ff0877ac */ /* 0x000ea20008000a00 */
[----:B------:R-:W-:-:S12]  /*0210*/  UIADD3 UR6, UPT, UPT, -UR6, URZ, URZ ;  /* 0x000000ff06067290 */ /* 0x000fd8000fffe1ff */
.L_x_0:
[-C--:B-1----:R-:W-:Y:S02]  /*0220*/  ISETP.GE.AND P0, PT, R15, R13.reuse, PT ;  /* 0x0000000d0f00720c */ /* 0x082fe40003f06270 */
[----:B------:R-:W-:-:S11]  /*0230*/  ISETP.GE.AND P1, PT, R18, R13, PT ;  /* 0x0000000d1200720c */ /* 0x000fd60003f26270 */
[----:B------:R-:W1:Y:S08]  /*0240*/  @!P0 LDC.64 R4, c[0x0][0x388] ;  /* 0x0000e200ff048b82 */ /* 0x000e700000000a00 */
[----:B------:R-:W3:Y:S01]  /*0250*/  @!P1 LDC.64 R6, c[0x0][0x390] ;  /* 0x0000e400ff069b82 */ /* 0x000ee20000000a00 */
[----:B-1----:R-:W-:-:S05]  /*0260*/  @!P0 IMAD.WIDE.U32 R4, R14, 0x4, R4 ;  /* 0x000000040e048825 */ /* 0x002fca00078e0004 */
[----:B--2---:R-:W2:Y:S01]  /*0270*/  @!P0 LDG.E R27, desc[UR8][R4.64] ;  /* 0x00000008041b8981 */ /* 0x004ea2000c1e1900 */
[----:B---3--:R-:W-:-:S06]  /*0280*/  @!P1 IMAD.WIDE R22, R20, 0x4, R6 ;  /* 0x0000000414169825 */ /* 0x008fcc00078e0206 */
[----:B------:R-:W3:Y:S01]  /*0290*/  @!P1 LDG.E R23, desc[UR8][R22.64] ;  /* 0x0000000816179981 */ /* 0x000ee2000c1e1900 */
[----:B------:R-:W-:-:S04]  /*02a0*/  UIADD3 UR6, UPT, UPT, UR6, 0x1, URZ ;  /* 0x0000000106067890 */ /* 0x000fc8000fffe0ff */
[----:B------:R-:W-:Y:S01]  /*02b0*/  UISETP.NE.AND UP0, UPT, UR6, URZ, UPT ;  /* 0x000000ff0600728c */ /* 0x000fe2000bf05270 */
[----:B------:R-:W-:Y:S02]  /*02c0*/  IADD3 R18, PT, PT, R18, 0x10, RZ ;  /* 0x0000001012127810 */ /* 0x000fe40007ffe0ff */
[----:B------:R-:W-:Y:S02]  /*02d0*/  IADD3 R15, PT, PT, R15, 0x10, RZ ;  /* 0x000000100f0f7810 */ /* 0x000fe40007ffe0ff */
[----:B------:R-:W-:Y:S02]  /*02e0*/  IADD3 R14, PT, PT, R14, 0x10, RZ ;  /* 0x000000100e0e7810 */ /* 0x000fe40007ffe0ff */
[----:B------:R-:W-:Y:S01]  /*02f0*/  LEA R20, R13, R20, 0x4 ;  /* 0x000000140d147211 */ /* 0x000fe200078e20ff */
[----:B--2---:R-:W-:Y:S04]  /*0300*/  @!P0 STS [R2], R27 ;  /* 0x0000001b02008388 */ /* 0x004fe80000000800 */
[----:B---3--:R-:W-:Y:S01]  /*0310*/  @!P1 STS [R12], R23 ;  /* 0x000000170c009388 */ /* 0x008fe20000000800 */
[----:B------:R-:W-:Y:S06]  /*0320*/  BAR.SYNC.DEFER_BLOCKING 0x0 ;  /* 0x0000000000007b1d */ /* 0x000fec0000010000 */
[----:B------:R-:W-:Y:S04]  /*0330*/  LDS R24, [R17] ;  /* 0x0000000011187984 */ /* 0x000fe80000000800 */
[----:B------:R-:W1:Y:S04]  /*0340*/  LDS.128 R8, [R16] ;  /* 0x0000000010087984 */ /* 0x000e680000000c00 */
[----:B------:R-:W2:Y:S04]  /*0350*/  LDS R28, [R17+0x40] ;  /* 0x00004000111c7984 */ /* 0x000ea80000000800 */
[----:B------:R-:W3:Y:S04]  /*0360*/  LDS R25, [R17+0x80] ;  /* 0x0000800011197984 */ /* 0x000ee80000000800 */
[----:B------:R-:W4:Y:S04]  /*0370*/  LDS R26, [R17+0xc0] ;  /* 0x0000c000111a7984 */ /* 0x000f280000000800 */
[----:B------:R-:W-:Y:S04]  /*0380*/  LDS R21, [R17+0x100] ;  /* 0x0001000011157984 */ /* 0x000fe80000000800 */
[----:B------:R-:W5:Y:S04]  /*0390*/  LDS.128 R4, [R16+0x10] ;  /* 0x0000100010047984 */ /* 0x000f680000000c00 */
[----:B------:R-:W0:Y:S04]  /*03a0*/  LDS R22, [R17+0x140] ;  /* 0x0001400011167984 */ /* 0x000e280000000800 */
[----:B------:R-:W0:Y:S01]  /*03b0*/  LDS R23, [R17+0x180] ;  /* 0x0001800011177984 */ /* 0x000e220000000800 */
[----:B-1----:R-:W-:-:S03]  /*03c0*/  IMAD R8, R8, R24, R19 ;  /* 0x0000001808087224 */ /* 0x002fc600078e0213 */
[----:B------:R-:W1:Y:S01]  /*03d0*/  LDS R24, [R17+0x1c0] ;  /* 0x0001c00011187984 */ /* 0x000e620000000800 */
[----:B--2---:R-:W-:-:S03]  /*03e0*/  IMAD R8, R28, R9, R8 ;  /* 0x000000091c087224 */ /* 0x004fc600078e0208 */
[----:B------:R-:W-:Y:S01]  /*03f0*/  LDS R19, [R17+0x200] ;  /* 0x0002000011137984 */ /* 0x000fe20000000800 */
[----:B---3--:R-:W-:-:S04]  /*0400*/  IMAD R8, R25, R10, R8 ;  /* 0x0000000a19087224 */ /* 0x008fc800078e0208 */
[----:B----4-:R-:W-:Y:S02]  /*0410*/  IMAD R26, R26, R11, R8 ;  /* 0x0000000b1a1a7224 */ /* 0x010fe400078e0208 */
[----:B------:R-:W2:Y:S02]  /*0420*/  LDS.128 R8, [R16+0x20] ;  /* 0x0000200010087984 */ /* 0x000ea40000000c00 */
[----:B-----5:R-:W-:Y:S02]  /*0430*/  IMAD R4, R4, R21, R26 ;  /* 0x0000001504047224 */ /* 0x020fe400078e021a */
[----:B------:R-:W3:Y:S02]  /*0440*/  LDS R26, [R17+0x240] ;  /* 0x00024000111a7984 */ /* 0x000ee40000000800 */
[----:B0-----:R-:W-:Y:S02]  /*0450*/  IMAD R4, R22, R5, R4 ;  /* 0x0000000516047224 */ /* 0x001fe400078e0204 */
[----:B------:R-:W0:Y:S02]  /*0460*/  LDS R21, [R17+0x280] ;  /* 0x0002800011157984 */ /* 0x000e240000000800 */
[----:B------:R-:W-:-:S02]  /*0470*/  IMAD R4, R23, R6, R4 ;  /* 0x0000000617047224 */ /* 0x000fc400078e0204 */
[----:B------:R-:W4:Y:S04]  /*0480*/  LDS R22, [R17+0x2c0] ;  /* 0x0002c00011167984 */ /* 0x000f280000000800 */
[----:B------:R-:W-:Y:S01]  /*0490*/  LDS R23, [R17+0x300] ;  /* 0x0003000011177984 */ /* 0x000fe20000000800 */
[----:B-1----:R-:W-:-:S03]  /*04a0*/  IMAD R25, R24, R7, R4 ;  /* 0x0000000718197224 */ /* 0x002fc600078e0204 */
[----:B------:R-:W1:Y:S04]  /*04b0*/  LDS.128 R4, [R16+0x30] ;  /* 0x0000300010047984 */ /* 0x000e680000000c00 */
[----:B------:R-:W5:Y:S01]  /*04c0*/  LDS R24, [R17+0x340] ;  /* 0x0003400011187984 */ /* 0x000f620000000800 */
[----:B--2---:R-:W-:-:S03]  /*04d0*/  IMAD R25, R8, R19, R25 ;  /* 0x0000001308197224 */ /* 0x004fc600078e0219 */
[----:B------:R-:W2:Y:S04]  /*04e0*/  LDS R19, [R17+0x380] ;  /* 0x0003800011137984 */ /* 0x000ea80000000800 */
[----:B------:R-:W2:Y:S01]  /*04f0*/  LDS R8, [R17+0x3c0] ;  /* 0x0003c00011087984 */ /* 0x000ea20000000800 */
[----:B---3--:R-:W-:-:S04]  /*0500*/  IMAD R9, R26, R9, R25 ;  /* 0x000000091a097224 */ /* 0x008fc800078e0219 */
[----:B0-----:R-:W-:-:S04]  /*0510*/  IMAD R9, R21, R10, R9 ;  /* 0x0000000a15097224 */ /* 0x001fc800078e0209 */
[----:B----4-:R-:W-:-:S04]  /*0520*/  IMAD R9, R22, R11, R9 ;  /* 0x0000000b16097224 */ /* 0x010fc800078e0209 */
[----:B-1----:R-:W-:-:S04]  /*0530*/  IMAD R4, R4, R23, R9 ;  /* 0x0000001704047224 */ /* 0x002fc800078e0209 */
[----:B-----5:R-:W-:-:S04]  /*0540*/  IMAD R4, R24, R5, R4 ;  /* 0x0000000518047224 */ /* 0x020fc800078e0204 */
[----:B--2---:R-:W-:-:S04]  /*0550*/  IMAD R19, R19, R6, R4 ;  /* 0x0000000613137224 */ /* 0x004fc800078e0204 */
[----:B------:R-:W-:Y:S01]  /*0560*/  IMAD R19, R8, R7, R19 ;  /* 0x0000000708137224 */ /* 0x000fe200078e0213 */
[----:B------:R-:W-:Y:S06]  /*0570*/  BAR.SYNC.DEFER_BLOCKING 0x0 ;  /* 0x0000000000007b1d */ /* 0x000fec0000010000 */
[----:B------:R-:W-:Y:S05]  /*0580*/  BRA.U UP0, `(.L_x_0) ;  /* 0xfffffffd00247547 */ /* 0x000fea000b83ffff */
[----:B------:R-:W0:Y:S01]  /*0590*/  LDC.64 R4, c[0x0][0x380] ;  /* 0x0000e000ff047b82 */ /* 0x000e220000000a00 */
[----:B------:R-:W-:-:S04]  /*05a0*/  IMAD R3, R0, R13, R3 ;  /* 0x0000000d00037224 */ /* 0x000fc800078e0203 */
[----:B0-----:R-:W-:-:S05]  /*05b0*/  IMAD.WIDE R2, R3, 0x4, R4 ;  /* 0x0000000403027825 */ /* 0x001fca00078e0204 */
[----:B------:R-:W-:Y:S01]  /*05c0*/  STG.E desc[UR8][R2.64], R19 ;  /* 0x0000001302007986 */ /* 0x000fe2000c101908 */
[----:B------:R-:W-:Y:S05]  /*05d0*/  EXIT ;  /* 0x000000000000794d */ /* 0x000fea0003800000 */
.L_x_1:
[----:B------:R-:W-:-:S00]  /*05e0*/  BRA `(.L_x_1) ;  /* 0xfffffffc00fc7947 */ /* 0x000fc0000383ffff */
[----:B------:R-:W-:-:S00]  /*05f0*/  NOP ;  /* 0x0000000000007918 */ /* 0x000fc00000000000 */
        /* <DEDUP_REMOVED lines=8> */
.L_x_2:


//--------------------- .nv.shared._Z19cache_tiled_mat_mulPiS_S_i --------------------------
	.section	.nv.shared._Z19cache_tiled_mat_mulPiS_S_i,"aw",@nobits
	.sectionflags	@""
	.align	4
.nv.shared._Z19cache_tiled_mat_mulPiS_S_i:
	.zero		3072


//--------------------- .nv.shared.reserved.0     --------------------------
	.section	.nv.shared.reserved.0,"aw",@nobits
	.weak		__nv_reservedSMEM_offset_0_alias
	.size		__nv_reservedSMEM_offset_0_alias, 0, 64
	.other		__nv_reservedSMEM_offset_0_alias,@"STO_CUDA_RESERVED_SHARED STV_DEFAULT"
__nv_reservedSMEM_offset_0_alias:
	.zero		0
	.zero		64


//--------------------- .nv.constant0._Z19cache_tiled_mat_mulPiS_S_i --------------------------
	.section	.nv.constant0._Z19cache_tiled_mat_mulPiS_S_i,"a",@progbits
	.sectionflags	@""
	.align	4
.nv.constant0._Z19cache_tiled_mat_mulPiS_S_i:
	.zero		924


//--------------------- SYMBOLS --------------------------

	.type		.nv.reservedSmem.offset0,@object
	.size		.nv.reservedSmem.offset0,0x4
	.type		.nv.reservedSmem.cap,@object
	.size		.nv.reservedSmem.cap,0x4
